//
// Generated by NVIDIA NVVM Compiler
//
// Compiler Build ID: CL-36424714
// Cuda compilation tools, release 13.0, V13.0.88
// Based on NVVM 20.0.0
//

.version 9.0
.target sm_100
.address_size 64

	// .globl	_Z6MVfuncPfS_S_mm

.visible .entry _Z6MVfuncPfS_S_mm(
	.param .u64 .ptr .align 1 _Z6MVfuncPfS_S_mm_param_0,
	.param .u64 .ptr .align 1 _Z6MVfuncPfS_S_mm_param_1,
	.param .u64 .ptr .align 1 _Z6MVfuncPfS_S_mm_param_2,
	.param .u64 _Z6MVfuncPfS_S_mm_param_3,
	.param .u64 _Z6MVfuncPfS_S_mm_param_4
)
{
	.reg .pred 	%p<3>;
	.reg .b32 	%r<10>;
	.reg .b32 	%f<5>;
	.reg .b64 	%rd<27>;

	ld.param.u64 	%rd8, [_Z6MVfuncPfS_S_mm_param_0];
	ld.param.u64 	%rd9, [_Z6MVfuncPfS_S_mm_param_1];
	ld.param.u64 	%rd10, [_Z6MVfuncPfS_S_mm_param_2];
	ld.param.u64 	%rd11, [_Z6MVfuncPfS_S_mm_param_3];
	ld.param.u64 	%rd12, [_Z6MVfuncPfS_S_mm_param_4];
	mov.u32 	%r1, %tid.x;
	mov.u32 	%r2, %ctaid.x;
	mov.u32 	%r3, %ntid.x;
	mad.lo.s32 	%r4, %r2, %r3, %r1;
	cvt.u64.u32 	%rd1, %r4;
	and.b64  	%rd13, %rd12, -4294967296;
	setp.ne.s64 	%p1, %rd13, 0;
	@%p1 bra 	$L__BB0_2;
	cvt.u32.u64 	%r5, %rd12;
	cvt.u32.u64 	%r6, %rd1;
	div.u32 	%r7, %r6, %r5;
	mul.lo.s32 	%r8, %r7, %r5;
	sub.s32 	%r9, %r6, %r8;
	cvt.u64.u32 	%rd25, %r7;
	cvt.u64.u32 	%rd26, %r9;
	bra.uni 	$L__BB0_3;
$L__BB0_2:
	div.u64 	%rd25, %rd1, %rd12;
	mul.lo.s64 	%rd14, %rd25, %rd12;
	sub.s64 	%rd26, %rd1, %rd14;
$L__BB0_3:
	mul.lo.s64 	%rd15, %rd12, %rd11;
	setp.le.u64 	%p2, %rd15, %rd1;
	@%p2 bra 	$L__BB0_5;
	cvta.to.global.u64 	%rd16, %rd8;
	cvta.to.global.u64 	%rd17, %rd9;
	cvta.to.global.u64 	%rd18, %rd10;
	shl.b64 	%rd19, %rd1, 2;
	add.s64 	%rd20, %rd16, %rd19;
	ld.global.f32 	%f1, [%rd20];
	shl.b64 	%rd21, %rd26, 2;
	add.s64 	%rd22, %rd17, %rd21;
	ld.global.f32 	%f2, [%rd22];
	mul.f32 	%f3, %f1, %f2;
	shl.b64 	%rd23, %rd25, 2;
	add.s64 	%rd24, %rd18, %rd23;
	atom.global.add.f32 	%f4, [%rd24], %f3;
$L__BB0_5:
	ret;

}


// ===== COMPILED SASS (sm_100) =====

	.target	sm_100

	.elftype	@"ET_EXEC"


//--------------------- .note.nv.tkinfo           --------------------------
	.section	.note.nv.tkinfo,"",@"SHT_NOTE"
	.sectionflags	@"SHF_NOTE_NV_TKINFO"
	.tkinfo
        /*0018*/ 	.word	0x00000002
        /*0030*/ 	.string	""
        /*0030*/ 	.string	"ptxas"
        /*0030*/ 	.string	"Cuda compilation tools, release 13.0, V13.0.88"
        /*0030*/ 	.string	"Build cuda_13.0.r13.0/compiler.36424714_0"
        /*0030*/ 	.string	"-arch sm_100 -m 64 "



//--------------------- .note.nv.cuinfo           --------------------------
	.section	.note.nv.cuinfo,"",@"SHT_NOTE"
	.sectionflags	@"SHF_NOTE_NV_CUINFO"
        /*0018*/ 	.short	0x0002
        /*001a*/ 	.short	0x0064
        /*001c*/ 	.short	0x0082
	.zero		2


//--------------------- .nv.info                  --------------------------
	.section	.nv.info,"",@"SHT_CUDA_INFO"
	.align	4


	//----- nvinfo : EIATTR_REGCOUNT
	.align		4
        /*0000*/ 	.byte	0x04, 0x2f
        /*0002*/ 	.short	(.L_1 - .L_0)
	.align		4
.L_0:
        /*0004*/ 	.word	index@(_Z6MVfuncPfS_S_mm)
        /*0008*/ 	.word	0x00000012


	//----- nvinfo : EIATTR_FRAME_SIZE
	.align		4
.L_1:
        /*000c*/ 	.byte	0x04, 0x11
        /*000e*/ 	.short	(.L_3 - .L_2)
	.align		4
.L_2:
        /*0010*/ 	.word	index@($__internal_0_$__cuda_sm20_div_u64)
        /*0014*/ 	.word	0x00000000


	//----- nvinfo : EIATTR_FRAME_SIZE
	.align		4
.L_3:
        /*0018*/ 	.byte	0x04, 0x11
        /*001a*/ 	.short	(.L_5 - .L_4)
	.align		4
.L_4:
        /*001c*/ 	.word	index@(_Z6MVfuncPfS_S_mm)
        /*0020*/ 	.word	0x00000000


	//----- nvinfo : EIATTR_MIN_STACK_SIZE
	.align		4
.L_5:
        /*0024*/ 	.byte	0x04, 0x12
        /*0026*/ 	.short	(.L_7 - .L_6)
	.align		4
.L_6:
        /*0028*/ 	.word	index@(_Z6MVfuncPfS_S_mm)
        /*002c*/ 	.word	0x00000000
.L_7:


//--------------------- .nv.compat                --------------------------
	.section	.nv.compat,"",@"SHT_CUDA_COMPAT_INFO"
	.align	4
        /*0000*/ 	.byte	0x02, 0x09, 0x00, 0x00, 0x02, 0x02, 0x01, 0x00, 0x02, 0x05, 0x05, 0x00, 0x03, 0x07, 0x01, 0x01
        /*0010*/ 	.byte	0x02, 0x03, 0x00, 0x00, 0x02, 0x06, 0x01, 0x00, 0x04, 0x0b, 0x08, 0x00, 0x09, 0x00, 0x00, 0x00
        /*0020*/ 	.byte	0x00, 0x00, 0x00, 0x00


//--------------------- .nv.info._Z6MVfuncPfS_S_mm --------------------------
	.section	.nv.info._Z6MVfuncPfS_S_mm,"",@"SHT_CUDA_INFO"
	.sectionflags	@""
	.align	4


	//----- nvinfo : EIATTR_CUDA_API_VERSION
	.align		4
        /*0000*/ 	.byte	0x04, 0x37
        /*0002*/ 	.short	(.L_9 - .L_8)
.L_8:
        /*0004*/ 	.word	0x00000082


	//----- nvinfo : EIATTR_KPARAM_INFO
	.align		4
.L_9:
        /*0008*/ 	.byte	0x04, 0x17
        /*000a*/ 	.short	(.L_11 - .L_10)
.L_10:
        /*000c*/ 	.word	0x00000000
        /*0010*/ 	.short	0x0004
        /*0012*/ 	.short	0x0020
        /*0014*/ 	.byte	0x00, 0xf0, 0x21, 0x00


	//----- nvinfo : EIATTR_KPARAM_INFO
	.align		4
.L_11:
        /*0018*/ 	.byte	0x04, 0x17
        /*001a*/ 	.short	(.L_13 - .L_12)
.L_12:
        /*001c*/ 	.word	0x00000000
        /*0020*/ 	.short	0x0003
        /*0022*/ 	.short	0x0018
        /*0024*/ 	.byte	0x00, 0xf0, 0x21, 0x00


	//----- nvinfo : EIATTR_KPARAM_INFO
	.align		4
.L_13:
        /*0028*/ 	.byte	0x04, 0x17
        /*002a*/ 	.short	(.L_15 - .L_14)
.L_14:
        /*002c*/ 	.word	0x00000000
        /*0030*/ 	.short	0x0002
        /*0032*/ 	.short	0x0010
        /*0034*/ 	.byte	0x00, 0xf5, 0x21, 0x00


	//----- nvinfo : EIATTR_KPARAM_INFO
	.align		4
.L_15:
        /*0038*/ 	.byte	0x04, 0x17
        /*003a*/ 	.short	(.L_17 - .L_16)
.L_16:
        /*003c*/ 	.word	0x00000000
        /*0040*/ 	.short	0x0001
        /*0042*/ 	.short	0x0008
        /*0044*/ 	.byte	0x00, 0xf5, 0x21, 0x00


	//----- nvinfo : EIATTR_KPARAM_INFO
	.align		4
.L_17:
        /*0048*/ 	.byte	0x04, 0x17
        /*004a*/ 	.short	(.L_19 - .L_18)
.L_18:
        /*004c*/ 	.word	0x00000000
        /*0050*/ 	.short	0x0000
        /*0052*/ 	.short	0x0000
        /*0054*/ 	.byte	0x00, 0xf5, 0x21, 0x00


	//----- nvinfo : EIATTR_SPARSE_MMA_MASK
	.align		4
.L_19:
        /*0058*/ 	.byte	0x03, 0x50
        /*005a*/ 	.short	0x0000


	//----- nvinfo : EIATTR_MAXREG_COUNT
	.align		4
        /*005c*/ 	.byte	0x03, 0x1b
        /*005e*/ 	.short	0x00ff


	//----- nvinfo : EIATTR_MERCURY_ISA_VERSION
	.align		4
        /*0060*/ 	.byte	0x03, 0x5f
        /*0062*/ 	.short	0x0101


	//----- nvinfo : EIATTR_VRC_CTA_INIT_COUNT
	.align		4
        /*0064*/ 	.byte	0x02, 0x4a
	.zero		1
	.zero		1


	//----- nvinfo : EIATTR_EXIT_INSTR_OFFSETS
	.align		4
        /*0068*/ 	.byte	0x04, 0x1c
        /*006a*/ 	.short	(.L_21 - .L_20)


	//   ....[0]....
.L_20:
        /*006c*/ 	.word	0x00000350


	//   ....[1]....
        /*0070*/ 	.word	0x00000430


	//----- nvinfo : EIATTR_CRS_STACK_SIZE
	.align		4
.L_21:
        /*0074*/ 	.byte	0x04, 0x1e
        /*0076*/ 	.short	(.L_23 - .L_22)
.L_22:
        /*0078*/ 	.word	0x00000000


	//----- nvinfo : EIATTR_CBANK_PARAM_SIZE
	.align		4
.L_23:
        /*007c*/ 	.byte	0x03, 0x19
        /*007e*/ 	.short	0x0028


	//----- nvinfo : EIATTR_PARAM_CBANK
	.align		4
        /*0080*/ 	.byte	0x04, 0x0a
        /*0082*/ 	.short	(.L_25 - .L_24)
	.align		4
.L_24:
        /*0084*/ 	.word	index@(.nv.constant0._Z6MVfuncPfS_S_mm)
        /*0088*/ 	.short	0x0380
        /*008a*/ 	.short	0x0028


	//----- nvinfo : EIATTR_SW_WAR
	.align		4
.L_25:
        /*008c*/ 	.byte	0x04, 0x36
        /*008e*/ 	.short	(.L_27 - .L_26)
.L_26:
        /*0090*/ 	.word	0x00000008
.L_27:


//--------------------- .nv.callgraph             --------------------------
	.section	.nv.callgraph,"",@"SHT_CUDA_CALLGRAPH"
	.align	4
	.sectionentsize	8
	.align		4
        /*0000*/ 	.word	0x00000000
	.align		4
        /*0004*/ 	.word	0xffffffff
	.align		4
        /*0008*/ 	.word	0x00000000
	.align		4
        /*000c*/ 	.word	0xfffffffe
	.align		4
        /*0010*/ 	.word	0x00000000
	.align		4
        /*0014*/ 	.word	0xfffffffd
	.align		4
        /*0018*/ 	.word	0x00000000
	.align		4
        /*001c*/ 	.word	0xfffffffc


//--------------------- .text._Z6MVfuncPfS_S_mm   --------------------------
	.section	.text._Z6MVfuncPfS_S_mm,"ax",@progbits
	.align	128
        .global         _Z6MVfuncPfS_S_mm
        .type           _Z6MVfuncPfS_S_mm,@function
        .size           _Z6MVfuncPfS_S_mm,(.L_x_3 - _Z6MVfuncPfS_S_mm)
        .other          _Z6MVfuncPfS_S_mm,@"STO_CUDA_ENTRY STV_DEFAULT"
_Z6MVfuncPfS_S_mm:
.text._Z6MVfuncPfS_S_mm:
[----:B------:R-:W-:Y:S01]  /*0000*/  LDC R1, c[0x0][0x37c] ;  /* 0x0000df00ff017b82 */ /* 0x000fe20000000800 */
[----:B------:R-:W0:Y:S01]  /*0010*/  S2R R2, SR_TID.X ;  /* 0x0000000000027919 */ /* 0x000e220000002100 */
[----:B------:R-:W1:Y:S06]  /*0020*/  LDCU UR11, c[0x0][0x3a4] ;  /* 0x00007480ff0b77ac */ /* 0x000e6c0008000800 */
[----:B------:R-:W0:Y:S08]  /*0030*/  S2UR UR4, SR_CTAID.X ;  /* 0x00000000000479c3 */ /* 0x000e300000002500 */
[----:B------:R-:W0:Y:S01]  /*0040*/  LDC R3, c[0x0][0x360] ;  /* 0x0000d800ff037b82 */ /* 0x000e220000000800 */
[----:B-1----:R-:W-:Y:S01]  /*0050*/  UISETP.NE.U32.AND UP0, UPT, UR11, URZ, UPT ;  /* 0x000000ff0b00728c */ /* 0x002fe2000bf05070 */
[----:B0-----:R-:W-:-:S08]  /*0060*/  IMAD R2, R3, UR4, R2 ;  /* 0x0000000403027c24 */ /* 0x001fd0000f8e0202 */
[----:B------:R-:W-:Y:S05]  /*0070*/  BRA.U UP0, `(.L_x_0) ;  /* 0x0000000100607547 */ /* 0x000fea000b800000 */
[----:B------:R-:W0:Y:S01]  /*0080*/  LDCU UR10, c[0x0][0x3a0] ;  /* 0x00007400ff0a77ac */ /* 0x000e220008000800 */
[----:B------:R-:W-:Y:S01]  /*0090*/  MOV R9, RZ ;  /* 0x000000ff00097202 */ /* 0x000fe20000000f00 */
[----:B0-----:R-:W0:Y:S01]  /*00a0*/  I2F.U32.RP R0, UR10 ;  /* 0x0000000a00007d06 */ /* 0x001e220008209000 */
[----:B------:R-:W-:-:S07]  /*00b0*/  ISETP.NE.U32.AND P2, PT, RZ, UR10, PT ;  /* 0x0000000aff007c0c */ /* 0x000fce000bf45070 */
[----:B0-----:R-:W0:Y:S02]  /*00c0*/  MUFU.RCP R0, R0 ;  /* 0x0000000000007308 */ /* 0x001e240000001000 */
[----:B0-----:R-:W-:-:S06]  /*00d0*/  VIADD R4, R0, 0xffffffe ;  /* 0x0ffffffe00047836 */ /* 0x001fcc0000000000 */
[----:B------:R0:W1:Y:S02]  /*00e0*/  F2I.FTZ.U32.TRUNC.NTZ R5, R4 ;  /* 0x0000000400057305 */ /* 0x000064000021f000 */
[----:B0-----:R-:W-:Y:S02]  /*00f0*/  HFMA2 R4, -RZ, RZ, 0, 0 ;  /* 0x00000000ff047431 */ /* 0x001fe400000001ff */
[----:B-1----:R-:W-:-:S04]  /*0100*/  IMAD R6, R5, UR10, RZ ;  /* 0x0000000a05067c24 */ /* 0x002fc8000f8e02ff */
[----:B------:R-:W-:-:S04]  /*0110*/  IMAD.MOV R7, RZ, RZ, -R6 ;  /* 0x000000ffff077224 */ /* 0x000fc800078e0a06 */
[----:B------:R-:W-:-:S06]  /*0120*/  IMAD.HI.U32 R5, R5, R7, R4 ;  /* 0x0000000705057227 */ /* 0x000fcc00078e0004 */
[----:B------:R-:W-:-:S04]  /*0130*/  IMAD.HI.U32 R4, R5, R2, RZ ;  /* 0x0000000205047227 */ /* 0x000fc800078e00ff */
[----:B------:R-:W-:-:S04]  /*0140*/  IMAD.MOV R5, RZ, RZ, -R4 ;  /* 0x000000ffff057224 */ /* 0x000fc800078e0a04 */
[----:B------:R-:W-:-:S05]  /*0150*/  IMAD R5, R5, UR10, R2 ;  /* 0x0000000a05057c24 */ /* 0x000fca000f8e0202 */
[----:B------:R-:W-:-:S13]  /*0160*/  ISETP.GE.U32.AND P0, PT, R5, UR10, PT ;  /* 0x0000000a05007c0c */ /* 0x000fda000bf06070 */
[----:B------:R-:W-:Y:S01]  /*0170*/  @P0 VIADD R5, R5, -UR10 ;  /* 0x8000000a05050c36 */ /* 0x000fe20008000000 */
[----:B------:R-:W-:-:S04]  /*0180*/  @P0 IADD3 R4, PT, PT, R4, 0x1, RZ ;  /* 0x0000000104040810 */ /* 0x000fc80007ffe0ff */
[----:B------:R-:W-:-:S13]  /*0190*/  ISETP.GE.U32.AND P1, PT, R5, UR10, PT ;  /* 0x0000000a05007c0c */ /* 0x000fda000bf26070 */
[----:B------:R-:W-:Y:S01]  /*01a0*/  @P1 VIADD R4, R4, 0x1 ;  /* 0x0000000104041836 */ /* 0x000fe20000000000 */
[----:B------:R-:W-:-:S05]  /*01b0*/  @!P2 LOP3.LUT R4, RZ, UR10, RZ, 0x33, !PT ;  /* 0x0000000aff04ac12 */ /* 0x000fca000f8e33ff */
[----:B------:R-:W-:-:S04]  /*01c0*/  IMAD.MOV R5, RZ, RZ, -R4 ;  /* 0x000000ffff057224 */ /* 0x000fc800078e0a04 */
[----:B------:R-:W-:Y:S02]  /*01d0*/  IMAD R0, R5, UR10, R2 ;  /* 0x0000000a05007c24 */ /* 0x000fe4000f8e0202 */
[----:B------:R-:W-:Y:S01]  /*01e0*/  IMAD.MOV.U32 R5, RZ, RZ, RZ ;  /* 0x000000ffff057224 */ /* 0x000fe200078e00ff */
[----:B------:R-:W-:Y:S06]  /*01f0*/  BRA `(.L_x_1) ;  /* 0x0000000000347947 */ /* 0x000fec0003800000 */
.L_x_0:
[----:B------:R-:W-:-:S07]  /*0200*/  MOV R0, 0x220 ;  /* 0x0000022000007802 */ /* 0x000fce0000000f00 */
[----:B------:R-:W-:Y:S05]  /*0210*/  CALL.REL.NOINC `($__internal_0_$__cuda_sm20_div_u64) ;  /* 0x0000000000887944 */ /* 0x000fea0003c00000 */
[----:B------:R-:W0:Y:S01]  /*0220*/  LDCU.64 UR10, c[0x0][0x3a0] ;  /* 0x00007400ff0a77ac */ /* 0x000e220008000a00 */
[----:B------:R-:W-:Y:S01]  /*0230*/  IADD3 R9, P0, PT, RZ, -R6, RZ ;  /* 0x80000006ff097210 */ /* 0x000fe20007f1e0ff */
[----:B------:R-:W-:-:S04]  /*0240*/  HFMA2 R3, -RZ, RZ, 0, 0 ;  /* 0x00000000ff037431 */ /* 0x000fc800000001ff */
[----:B------:R-:W-:-:S04]  /*0250*/  IMAD.X R0, RZ, RZ, ~R7, P0 ;  /* 0x000000ffff007224 */ /* 0x000fc800000e0e07 */
[----:B0-----:R-:W-:Y:S02]  /*0260*/  IMAD R0, R0, UR10, RZ ;  /* 0x0000000a00007c24 */ /* 0x001fe4000f8e02ff */
[----:B------:R-:W-:-:S04]  /*0270*/  IMAD.WIDE.U32 R4, R9, UR10, R2 ;  /* 0x0000000a09047c25 */ /* 0x000fc8000f8e0002 */
[----:B------:R-:W-:Y:S02]  /*0280*/  IMAD R9, R9, UR11, R0 ;  /* 0x0000000b09097c24 */ /* 0x000fe4000f8e0200 */
[----:B------:R-:W-:Y:S02]  /*0290*/  IMAD.MOV.U32 R0, RZ, RZ, R4 ;  /* 0x000000ffff007224 */ /* 0x000fe400078e0004 */
[----:B------:R-:W-:Y:S01]  /*02a0*/  IMAD.MOV.U32 R4, RZ, RZ, R6 ;  /* 0x000000ffff047224 */ /* 0x000fe200078e0006 */
[----:B------:R-:W-:Y:S02]  /*02b0*/  IADD3 R9, PT, PT, R5, R9, RZ ;  /* 0x0000000905097210 */ /* 0x000fe40007ffe0ff */
[----:B------:R-:W-:-:S07]  /*02c0*/  MOV R5, R7 ;  /* 0x0000000700057202 */ /* 0x000fce0000000f00 */
.L_x_1:
[----:B------:R-:W0:Y:S02]  /*02d0*/  LDCU.64 UR8, c[0x0][0x398] ;  /* 0x00007300ff0877ac */ /* 0x000e240008000a00 */
[----:B0-----:R-:W-:Y:S02]  /*02e0*/  UIMAD UR6, UR11, UR8, URZ ;  /* 0x000000080b0672a4 */ /* 0x001fe4000f8e02ff */
[----:B------:R-:W-:Y:S02]  /*02f0*/  UIMAD.WIDE.U32 UR4, UR10, UR8, URZ ;  /* 0x000000080a0472a5 */ /* 0x000fe4000f8e00ff */
[----:B------:R-:W-:-:S04]  /*0300*/  UIMAD UR6, UR10, UR9, UR6 ;  /* 0x000000090a0672a4 */ /* 0x000fc8000f8e0206 */
[----:B------:R-:W-:Y:S01]  /*0310*/  UIADD3 UR5, UPT, UPT, UR5, UR6, URZ ;  /* 0x0000000605057290 */ /* 0x000fe2000fffe0ff */
[----:B------:R-:W-:-:S05]  /*0320*/  ISETP.LT.U32.AND P0, PT, R2, UR4, PT ;  /* 0x0000000402007c0c */ /* 0x000fca000bf01070 */
[----:B------:R-:W-:-:S05]  /*0330*/  IMAD.U32 R6, RZ, RZ, UR5 ;  /* 0x00000005ff067e24 */ /* 0x000fca000f8e00ff */
[----:B------:R-:W-:-:S13]  /*0340*/  ISETP.GT.U32.AND.EX P0, PT, R6, RZ, PT, P0 ;  /* 0x000000ff0600720c */ /* 0x000fda0003f04100 */
[----:B------:R-:W-:Y:S05]  /*0350*/  @!P0 EXIT ;  /* 0x000000000000894d */ /* 0x000fea0003800000 */
[----:B------:R-:W0:Y:S01]  /*0360*/  LDCU.128 UR8, c[0x0][0x380] ;  /* 0x00007000ff0877ac */ /* 0x000e220008000c00 */
[----:B------:R-:W1:Y:S01]  /*0370*/  LDCU.64 UR4, c[0x0][0x358] ;  /* 0x00006b00ff0477ac */ /* 0x000e620008000a00 */
[----:B------:R-:W2:Y:S01]  /*0380*/  LDCU.64 UR6, c[0x0][0x390] ;  /* 0x00007200ff0677ac */ /* 0x000ea20008000a00 */
[----:B0-----:R-:W-:Y:S02]  /*0390*/  LEA R8, P1, R0, UR10, 0x2 ;  /* 0x0000000a00087c11 */ /* 0x001fe4000f8210ff */
[----:B------:R-:W-:Y:S02]  /*03a0*/  LEA R6, P0, R2, UR8, 0x2 ;  /* 0x0000000802067c11 */ /* 0x000fe4000f8010ff */
[----:B------:R-:W-:Y:S02]  /*03b0*/  LEA.HI.X R9, R0, UR11, R9, 0x2, P1 ;  /* 0x0000000b00097c11 */ /* 0x000fe400088f1409 */
[----:B------:R-:W-:-:S04]  /*03c0*/  LEA.HI.X R7, R2, UR9, RZ, 0x2, P0 ;  /* 0x0000000902077c11 */ /* 0x000fc800080f14ff */
[----:B-1----:R-:W3:Y:S04]  /*03d0*/  LDG.E R9, desc[UR4][R8.64] ;  /* 0x0000000408097981 */ /* 0x002ee8000c1e1900 */
[----:B------:R-:W3:Y:S01]  /*03e0*/  LDG.E R6, desc[UR4][R6.64] ;  /* 0x0000000406067981 */ /* 0x000ee2000c1e1900 */
[----:B--2---:R-:W-:-:S04]  /*03f0*/  LEA R2, P0, R4, UR6, 0x2 ;  /* 0x0000000604027c11 */ /* 0x004fc8000f8010ff */
[----:B------:R-:W-:Y:S01]  /*0400*/  LEA.HI.X R3, R4, UR7, R5, 0x2, P0 ;  /* 0x0000000704037c11 */ /* 0x000fe200080f1405 */
[----:B---3--:R-:W-:-:S05]  /*0410*/  FMUL R5, R6, R9 ;  /* 0x0000000906057220 */ /* 0x008fca0000400000 */
[----:B------:R-:W-:Y:S01]  /*0420*/  REDG.E.ADD.F32.FTZ.RN.STRONG.GPU desc[UR4][R2.64], R5 ;  /* 0x00000005020079a6 */ /* 0x000fe2000c12f304 */
[----:B------:R-:W-:Y:S05]  /*0430*/  EXIT ;  /* 0x000000000000794d */ /* 0x000fea0003800000 */
        .weak           $__internal_0_$__cuda_sm20_div_u64
        .type           $__internal_0_$__cuda_sm20_div_u64,@function
        .size           $__internal_0_$__cuda_sm20_div_u64,(.L_x_3 - $__internal_0_$__cuda_sm20_div_u64)
$__internal_0_$__cuda_sm20_div_u64:
[----:B------:R-:W0:Y:S01]  /*0440*/  LDCU.64 UR4, c[0x0][0x3a0] ;  /* 0x00007400ff0477ac */ /* 0x000e220008000a00 */
[----:B------:R-:W1:Y:S01]  /*0450*/  LDC.64 R4, c[0x0][0x3a0] ;  /* 0x0000e800ff047b82 */ /* 0x000e620000000a00 */
[----:B0-----:R-:W0:Y:S08]  /*0460*/  I2F.U64.RP R10, UR4 ;  /* 0x00000004000a7d12 */ /* 0x001e300008309000 */
[----:B0-----:R-:W0:Y:S02]  /*0470*/  MUFU.RCP R10, R10 ;  /* 0x0000000a000a7308 */ /* 0x001e240000001000 */
[----:B0-----:R-:W-:-:S06]  /*0480*/  IADD3 R6, PT, PT, R10, 0x1ffffffe, RZ ;  /* 0x1ffffffe0a067810 */ /* 0x001fcc0007ffe0ff */
[----:B------:R-:W1:Y:S02]  /*0490*/  F2I.U64.TRUNC R6, R6 ;  /* 0x0000000600067311 */ /* 0x000e64000020d800 */
[----:B-1----:R-:W-:-:S04]  /*04a0*/  IMAD.WIDE.U32 R8, R6, R4, RZ ;  /* 0x0000000406087225 */ /* 0x002fc800078e00ff */
[----:B------:R-:W-:Y:S01]  /*04b0*/  IMAD R9, R6, R5, R9 ;  /* 0x0000000506097224 */ /* 0x000fe200078e0209 */
[----:B------:R-:W-:-:S03]  /*04c0*/  IADD3 R11, P0, PT, RZ, -R8, RZ ;  /* 0x80000008ff0b7210 */ /* 0x000fc60007f1e0ff */
[----:B------:R-:W-:Y:S02]  /*04d0*/  IMAD R9, R7, R4, R9 ;  /* 0x0000000407097224 */ /* 0x000fe400078e0209 */
[----:B------:R-:W-:-:S04]  /*04e0*/  IMAD.HI.U32 R8, R6, R11, RZ ;  /* 0x0000000b06087227 */ /* 0x000fc800078e00ff */
[----:B------:R-:W-:Y:S01]  /*04f0*/  IMAD.X R13, RZ, RZ, ~R9, P0 ;  /* 0x000000ffff0d7224 */ /* 0x000fe200000e0e09 */
[----:B------:R-:W-:-:S03]  /*0500*/  MOV R9, R6 ;  /* 0x0000000600097202 */ /* 0x000fc60000000f00 */
[-C--:B------:R-:W-:Y:S02]  /*0510*/  IMAD R15, R7, R13.reuse, RZ ;  /* 0x0000000d070f7224 */ /* 0x080fe400078e02ff */
[----:B------:R-:W-:-:S04]  /*0520*/  IMAD.WIDE.U32 R8, P0, R6, R13, R8 ;  /* 0x0000000d06087225 */ /* 0x000fc80007800008 */
[----:B------:R-:W-:-:S04]  /*0530*/  IMAD.HI.U32 R13, R7, R13, RZ ;  /* 0x0000000d070d7227 */ /* 0x000fc800078e00ff */
[----:B------:R-:W-:-:S05]  /*0540*/  IMAD.HI.U32 R8, P1, R7, R11, R8 ;  /* 0x0000000b07087227 */ /* 0x000fca0007820008 */
[----:B------:R-:W-:Y:S01]  /*0550*/  IADD3 R9, P2, PT, R15, R8, RZ ;  /* 0x000000080f097210 */ /* 0x000fe20007f5e0ff */
[----:B------:R-:W-:-:S04]  /*0560*/  IMAD.X R8, R13, 0x1, R7, P0 ;  /* 0x000000010d087824 */ /* 0x000fc800000e0607 */
[----:B------:R-:W-:Y:S01]  /*0570*/  IMAD.WIDE.U32 R6, R9, R4, RZ ;  /* 0x0000000409067225 */ /* 0x000fe200078e00ff */
[----:B------:R-:W-:-:S03]  /*0580*/  IADD3.X R11, PT, PT, RZ, RZ, R8, P2, P1 ;  /* 0x000000ffff0b7210 */ /* 0x000fc600017e2408 */
[----:B------:R-:W-:Y:S01]  /*0590*/  IMAD R7, R9, R5, R7 ;  /* 0x0000000509077224 */ /* 0x000fe200078e0207 */
[----:B------:R-:W-:-:S03]  /*05a0*/  IADD3 R13, P0, PT, RZ, -R6, RZ ;  /* 0x80000006ff0d7210 */ /* 0x000fc60007f1e0ff */
[----:B------:R-:W-:Y:S02]  /*05b0*/  IMAD R7, R11, R4, R7 ;  /* 0x000000040b077224 */ /* 0x000fe400078e0207 */
[----:B------:R-:W-:-:S03]  /*05c0*/  IMAD.HI.U32 R8, R9, R13, RZ ;  /* 0x0000000d09087227 */ /* 0x000fc600078e00ff */
[----:B------:R-:W-:Y:S01]  /*05d0*/  IADD3.X R6, PT, PT, RZ, ~R7, RZ, P0, !PT ;  /* 0x80000007ff067210 */ /* 0x000fe200007fe4ff */
[----:B------:R-:W-:-:S04]  /*05e0*/  HFMA2 R7, -RZ, RZ, 0, 0 ;  /* 0x00000000ff077431 */ /* 0x000fc800000001ff */
[----:B------:R-:W-:-:S04]  /*05f0*/  IMAD.WIDE.U32 R8, P0, R9, R6, R8 ;  /* 0x0000000609087225 */ /* 0x000fc80007800008 */
[C---:B------:R-:W-:Y:S02]  /*0600*/  IMAD R10, R11.reuse, R6, RZ ;  /* 0x000000060b0a7224 */ /* 0x040fe400078e02ff */
[----:B------:R-:W-:-:S04]  /*0610*/  IMAD.HI.U32 R9, P1, R11, R13, R8 ;  /* 0x0000000d0b097227 */ /* 0x000fc80007820008 */
[----:B------:R-:W-:Y:S01]  /*0620*/  IMAD.HI.U32 R8, R11, R6, RZ ;  /* 0x000000060b087227 */ /* 0x000fe200078e00ff */
[----:B------:R-:W-:-:S03]  /*0630*/  IADD3 R9, P2, PT, R10, R9, RZ ;  /* 0x000000090a097210 */ /* 0x000fc60007f5e0ff */
[----:B------:R-:W-:Y:S02]  /*0640*/  IMAD.X R11, R8, 0x1, R11, P0 ;  /* 0x00000001080b7824 */ /* 0x000fe400000e060b */
[----:B------:R-:W-:-:S03]  /*0650*/  IMAD.HI.U32 R6, R9, R2, RZ ;  /* 0x0000000209067227 */ /* 0x000fc600078e00ff */
[----:B------:R-:W-:Y:S01]  /*0660*/  IADD3.X R11, PT, PT, RZ, RZ, R11, P2, P1 ;  /* 0x000000ffff0b7210 */ /* 0x000fe200017e240b */
[----:B------:R-:W-:-:S04]  /*0670*/  IMAD.WIDE.U32 R6, RZ, R9, R6 ;  /* 0x00000009ff067225 */ /* 0x000fc800078e0006 */
[----:B------:R-:W-:-:S04]  /*0680*/  IMAD.HI.U32 R6, P0, R11, R2, R6 ;  /* 0x000000020b067227 */ /* 0x000fc80007800006 */
[----:B------:R-:W-:Y:S01]  /*0690*/  IMAD.X R8, RZ, RZ, RZ, P0 ;  /* 0x000000ffff087224 */ /* 0x000fe200000e06ff */
[----:B------:R-:W-:-:S04]  /*06a0*/  IADD3 R9, P1, PT, RZ, R6, RZ ;  /* 0x00000006ff097210 */ /* 0x000fc80007f3e0ff */
[----:B------:R-:W-:Y:S01]  /*06b0*/  IADD3.X R11, PT, PT, RZ, R8, RZ, P1, !PT ;  /* 0x00000008ff0b7210 */ /* 0x000fe20000ffe4ff */
[----:B------:R-:W-:-:S04]  /*06c0*/  IMAD.WIDE.U32 R6, R9, R4, RZ ;  /* 0x0000000409067225 */ /* 0x000fc800078e00ff */
[----:B------:R-:W-:Y:S01]  /*06d0*/  IMAD R7, R9, R5, R7 ;  /* 0x0000000509077224 */ /* 0x000fe200078e0207 */
[----:B------:R-:W-:-:S03]  /*06e0*/  IADD3 R13, P1, PT, -R6, R2, RZ ;  /* 0x00000002060d7210 */ /* 0x000fc60007f3e1ff */
[-C--:B------:R-:W-:Y:S01]  /*06f0*/  IMAD R7, R11, R4.reuse, R7 ;  /* 0x000000040b077224 */ /* 0x080fe200078e0207 */
[----:B------:R-:W-:-:S03]  /*0700*/  ISETP.GE.U32.AND P0, PT, R13, R4, PT ;  /* 0x000000040d00720c */ /* 0x000fc60003f06070 */
[----:B------:R-:W-:Y:S01]  /*0710*/  IMAD.X R12, RZ, RZ, ~R7, P1 ;  /* 0x000000ffff0c7224 */ /* 0x000fe200008e0e07 */
[----:B------:R-:W-:Y:S02]  /*0720*/  IADD3 R6, P1, PT, R9, 0x1, RZ ;  /* 0x0000000109067810 */ /* 0x000fe40007f3e0ff */
[----:B------:R-:W-:Y:S02]  /*0730*/  IADD3 R7, P2, PT, R13, -R4, RZ ;  /* 0x800000040d077210 */ /* 0x000fe40007f5e0ff */
[CC--:B------:R-:W-:Y:S01]  /*0740*/  ISETP.GE.U32.AND.EX P0, PT, R12.reuse, R5.reuse, PT, P0 ;  /* 0x000000050c00720c */ /* 0x0c0fe20003f06100 */
[----:B------:R-:W-:Y:S01]  /*0750*/  IMAD.X R8, RZ, RZ, R11, P1 ;  /* 0x000000ffff087224 */ /* 0x000fe200008e060b */
[----:B------:R-:W-:Y:S02]  /*0760*/  IADD3.X R10, PT, PT, R12, ~R5, RZ, P2, !PT ;  /* 0x800000050c0a7210 */ /* 0x000fe400017fe4ff */
[----:B------:R-:W-:Y:S02]  /*0770*/  SEL R7, R7, R13, P0 ;  /* 0x0000000d07077207 */ /* 0x000fe40000000000 */
[----:B------:R-:W-:-:S02]  /*0780*/  SEL R9, R6, R9, P0 ;  /* 0x0000000906097207 */ /* 0x000fc40000000000 */
[----:B------:R-:W-:Y:S02]  /*0790*/  SEL R10, R10, R12, P0 ;  /* 0x0000000c0a0a7207 */ /* 0x000fe40000000000 */
[----:B------:R-:W-:Y:S02]  /*07a0*/  SEL R8, R8, R11, P0 ;  /* 0x0000000b08087207 */ /* 0x000fe40000000000 */
[----:B------:R-:W-:Y:S02]  /*07b0*/  ISETP.GE.U32.AND P0, PT, R7, R4, PT ;  /* 0x000000040700720c */ /* 0x000fe40003f06070 */
[----:B------:R-:W-:Y:S02]  /*07c0*/  IADD3 R6, P2, PT, R9, 0x1, RZ ;  /* 0x0000000109067810 */ /* 0x000fe40007f5e0ff */
[----:B------:R-:W-:Y:S01]  /*07d0*/  ISETP.NE.U32.AND P1, PT, R4, RZ, PT ;  /* 0x000000ff0400720c */ /* 0x000fe20003f25070 */
[----:B------:R-:W-:Y:S01]  /*07e0*/  IMAD.MOV.U32 R4, RZ, RZ, R0 ;  /* 0x000000ffff047224 */ /* 0x000fe200078e0000 */
[----:B------:R-:W-:-:S02]  /*07f0*/  ISETP.GE.U32.AND.EX P0, PT, R10, R5, PT, P0 ;  /* 0x000000050a00720c */ /* 0x000fc40003f06100 */
[-C--:B------:R-:W-:Y:S02]  /*0800*/  IADD3.X R7, PT, PT, RZ, R8.reuse, RZ, P2, !PT ;  /* 0x00000008ff077210 */ /* 0x080fe400017fe4ff */
[----:B------:R-:W-:Y:S02]  /*0810*/  ISETP.NE.AND.EX P1, PT, R5, RZ, PT, P1 ;  /* 0x000000ff0500720c */ /* 0x000fe40003f25310 */
[----:B------:R-:W-:Y:S02]  /*0820*/  MOV R5, 0x0 ;  /* 0x0000000000057802 */ /* 0x000fe40000000f00 */
[----:B------:R-:W-:Y:S02]  /*0830*/  SEL R6, R6, R9, P0 ;  /* 0x0000000906067207 */ /* 0x000fe40000000000 */
[----:B------:R-:W-:Y:S02]  /*0840*/  SEL R7, R7, R8, P0 ;  /* 0x0000000807077207 */ /* 0x000fe40000000000 */
[----:B------:R-:W-:-:S02]  /*0850*/  SEL R6, R6, 0xffffffff, P1 ;  /* 0xffffffff06067807 */ /* 0x000fc40000800000 */
[----:B------:R-:W-:Y:S01]  /*0860*/  SEL R7, R7, 0xffffffff, P1 ;  /* 0xffffffff07077807 */ /* 0x000fe20000800000 */
[----:B------:R-:W-:Y:S06]  /*0870*/  RET.REL.NODEC R4 `(_Z6MVfuncPfS_S_mm) ;  /* 0xfffffff404e07950 */ /* 0x000fec0003c3ffff */
.L_x_2:
[----:B------:R-:W-:-:S00]  /*0880*/  BRA `(.L_x_2) ;  /* 0xfffffffc00fc7947 */ /* 0x000fc0000383ffff */
[----:B------:R-:W-:-:S00]  /*0890*/  NOP ;  /* 0x0000000000007918 */ /* 0x000fc00000000000 */
        /* <DEDUP_REMOVED lines=14> */
.L_x_3:


//--------------------- .nv.shared.reserved.0     --------------------------
	.section	.nv.shared.reserved.0,"aw",@nobits
	.weak		__nv_reservedSMEM_offset_0_alias
	.size		__nv_reservedSMEM_offset_0_alias, 0, 64
	.other		__nv_reservedSMEM_offset_0_alias,@"STO_CUDA_RESERVED_SHARED STV_DEFAULT"
__nv_reservedSMEM_offset_0_alias:
	.zero		0
	.zero		64


//--------------------- .nv.constant0._Z6MVfuncPfS_S_mm --------------------------
	.section	.nv.constant0._Z6MVfuncPfS_S_mm,"a",@progbits
	.sectionflags	@""
	.align	4
.nv.constant0._Z6MVfuncPfS_S_mm:
	.zero		936


//--------------------- SYMBOLS --------------------------

	.type		.nv.reservedSmem.offset0,@object
	.size		.nv.reservedSmem.offset0,0x4
